	.headerflags	@"EF_CUDA_TEXMODE_UNIFIED EF_CUDA_64BIT_ADDRESS EF_CUDA_ACCELERATORS EF_CUDA_SM90 EF_CUDA_VIRTUAL_SM(EF_CUDA_SM90)"
	.elftype	@"ET_EXEC"


//--------------------- .nv.info                  --------------------------
	.section	.nv.info,"",@"SHT_CUDA_INFO"
	.align	4


	//----- nvinfo : EIATTR_REGCOUNT
	.align		4
        /*0000*/ 	.byte	0x04, 0x2f
        /*0002*/ 	.short	(.L_1 - .L_0)
	.align		4
.L_0:
        /*0004*/ 	.word	index@(triton_poi_fused_convolution_relu_9)
        /*0008*/ 	.word	0x00000020


	//----- nvinfo : EIATTR_MIN_STACK_SIZE
	.align		4
.L_1:
        /*000c*/ 	.byte	0x04, 0x12
        /*000e*/ 	.short	(.L_3 - .L_2)
	.align		4
.L_2:
        /*0010*/ 	.word	index@(triton_poi_fused_convolution_relu_9)
        /*0014*/ 	.word	0x00000000


	//----- nvinfo : EIATTR_FRAME_SIZE
	.align		4
.L_3:
        /*0018*/ 	.byte	0x04, 0x11
        /*001a*/ 	.short	(.L_5 - .L_4)
	.align		4
.L_4:
        /*001c*/ 	.word	index@(triton_poi_fused_convolution_relu_9)
        /*0020*/ 	.word	0x00000000


	//----- nvinfo : EIATTR_MIN_STACK_SIZE
	.align		4
.L_5:
        /*0024*/ 	.byte	0x04, 0x12
        /*0026*/ 	.short	(.L_7 - .L_6)
	.align		4
.L_6:
        /*0028*/ 	.word	index@(triton_poi_fused_convolution_relu_9)
        /*002c*/ 	.word	0x00000000
.L_7:


//--------------------- .nv.info.triton_poi_fused_convolution_relu_9 --------------------------
	.section	.nv.info.triton_poi_fused_convolution_relu_9,"",@"SHT_CUDA_INFO"
	.sectionflags	@""
	.align	4


	//----- nvinfo : EIATTR_CUDA_API_VERSION
	.align		4
        /*0000*/ 	.byte	0x04, 0x37
        /*0002*/ 	.short	(.L_9 - .L_8)
.L_8:
        /*0004*/ 	.word	0x0000007c


	//----- nvinfo : EIATTR_KPARAM_INFO
	.align		4
.L_9:
        /*0008*/ 	.byte	0x04, 0x17
        /*000a*/ 	.short	(.L_11 - .L_10)
.L_10:
        /*000c*/ 	.word	0x00000000
        /*0010*/ 	.short	0x0005
        /*0012*/ 	.short	0x0024
        /*0014*/ 	.byte	0x00, 0xf0, 0x11, 0x00


	//----- nvinfo : EIATTR_KPARAM_INFO
	.align		4
.L_11:
        /*0018*/ 	.byte	0x04, 0x17
        /*001a*/ 	.short	(.L_13 - .L_12)
.L_12:
        /*001c*/ 	.word	0x00000000
        /*0020*/ 	.short	0x0004
        /*0022*/ 	.short	0x0020
        /*0024*/ 	.byte	0x00, 0xf0, 0x11, 0x00


	//----- nvinfo : EIATTR_KPARAM_INFO
	.align		4
.L_13:
        /*0028*/ 	.byte	0x04, 0x17
        /*002a*/ 	.short	(.L_15 - .L_14)
.L_14:
        /*002c*/ 	.word	0x00000000
        /*0030*/ 	.short	0x0003
        /*0032*/ 	.short	0x0018
        /*0034*/ 	.byte	0x00, 0xf4, 0x21, 0x00


	//----- nvinfo : EIATTR_KPARAM_INFO
	.align		4
.L_15:
        /*0038*/ 	.byte	0x04, 0x17
        /*003a*/ 	.short	(.L_17 - .L_16)
.L_16:
        /*003c*/ 	.word	0x00000000
        /*0040*/ 	.short	0x0002
        /*0042*/ 	.short	0x0010
        /*0044*/ 	.byte	0x00, 0xf4, 0x21, 0x00


	//----- nvinfo : EIATTR_KPARAM_INFO
	.align		4
.L_17:
        /*0048*/ 	.byte	0x04, 0x17
        /*004a*/ 	.short	(.L_19 - .L_18)
.L_18:
        /*004c*/ 	.word	0x00000000
        /*0050*/ 	.short	0x0001
        /*0052*/ 	.short	0x0008
        /*0054*/ 	.byte	0x00, 0xf4, 0x21, 0x00


	//----- nvinfo : EIATTR_KPARAM_INFO
	.align		4
.L_19:
        /*0058*/ 	.byte	0x04, 0x17
        /*005a*/ 	.short	(.L_21 - .L_20)
.L_20:
        /*005c*/ 	.word	0x00000000
        /*0060*/ 	.short	0x0000
        /*0062*/ 	.short	0x0000
        /*0064*/ 	.byte	0x00, 0xf4, 0x21, 0x00


	//----- nvinfo : EIATTR_SPARSE_MMA_MASK
	.align		4
.L_21:
        /*0068*/ 	.byte	0x03, 0x50
        /*006a*/ 	.short	0x0000


	//----- nvinfo : EIATTR_MAXREG_COUNT
	.align		4
        /*006c*/ 	.byte	0x03, 0x1b
        /*006e*/ 	.short	0x00ff


	//----- nvinfo : EIATTR_EXIT_INSTR_OFFSETS
	.align		4
        /*0070*/ 	.byte	0x04, 0x1c
        /*0072*/ 	.short	(.L_23 - .L_22)


	//   ....[0]....
.L_22:
        /*0074*/ 	.word	0x00000710


	//   ....[1]....
        /*0078*/ 	.word	0x00000730


	//----- nvinfo : EIATTR_REQNTID
	.align		4
.L_23:
        /*007c*/ 	.byte	0x04, 0x10
        /*007e*/ 	.short	(.L_25 - .L_24)
.L_24:
        /*0080*/ 	.word	0x00000080
        /*0084*/ 	.word	0x00000001
        /*0088*/ 	.word	0x00000001


	//----- nvinfo : EIATTR_CBANK_PARAM_SIZE
	.align		4
.L_25:
        /*008c*/ 	.byte	0x03, 0x19
        /*008e*/ 	.short	0x0028


	//----- nvinfo : EIATTR_PARAM_CBANK
	.align		4
        /*0090*/ 	.byte	0x04, 0x0a
        /*0092*/ 	.short	(.L_27 - .L_26)
	.align		4
.L_26:
        /*0094*/ 	.word	index@(.nv.constant0.triton_poi_fused_convolution_relu_9)
        /*0098*/ 	.short	0x0210
        /*009a*/ 	.short	0x0028


	//----- nvinfo : EIATTR_SW_WAR
	.align		4
.L_27:
        /*009c*/ 	.byte	0x04, 0x36
        /*009e*/ 	.short	(.L_29 - .L_28)
.L_28:
        /*00a0*/ 	.word	0x00000008
.L_29:


//--------------------- .nv.callgraph             --------------------------
	.section	.nv.callgraph,"",@"SHT_CUDA_CALLGRAPH"
	.align	4
	.sectionentsize	8
	.align		4
        /*0000*/ 	.word	0x00000000
	.align		4
        /*0004*/ 	.word	0xffffffff
	.align		4
        /*0008*/ 	.word	0x00000000
	.align		4
        /*000c*/ 	.word	0xfffffffe
	.align		4
        /*0010*/ 	.word	0x00000000
	.align		4
        /*0014*/ 	.word	0xfffffffd
	.align		4
        /*0018*/ 	.word	0x00000000
	.align		4
        /*001c*/ 	.word	0xfffffffc


//--------------------- .text.triton_poi_fused_convolution_relu_9 --------------------------
	.section	.text.triton_poi_fused_convolution_relu_9,"ax",@progbits
	.sectionflags	@"SHF_BARRIERS=1"
	.align	128
        .global         triton_poi_fused_convolution_relu_9
        .type           triton_poi_fused_convolution_relu_9,@function
        .size           triton_poi_fused_convolution_relu_9,(.L_x_1 - triton_poi_fused_convolution_relu_9)
        .other          triton_poi_fused_convolution_relu_9,@"STO_CUDA_ENTRY STV_DEFAULT"
triton_poi_fused_convolution_relu_9:
.text.triton_poi_fused_convolution_relu_9:
[----:B------:R-:W0:Y:S02]  /*0000*/  LDC R1, c[0x0][0x28] ;  /* 0x00000a00ff017b82 */ /* 0x000e240000000800 */
[----:B------:R-:W1:Y:S01]  /*0010*/  S2R R21, SR_CTAID.Y ;  /* 0x0000000000157919 */ /* 0x000e620000002600 */
[----:B------:R-:W2:Y:S01]  /*0020*/  LDC.64 R22, c[0x0][0x218] ;  /* 0x00008600ff167b82 */ /* 0x000ea20000000a00 */
[----:B------:R-:W-:Y:S02]  /*0030*/  CS2R R8, SRZ ;  /* 0x0000000000087805 */ /* 0x000fe4000001ff00 */
[----:B------:R-:W-:Y:S01]  /*0040*/  CS2R R10, SRZ ;  /* 0x00000000000a7805 */ /* 0x000fe2000001ff00 */
[----:B------:R-:W3:Y:S01]  /*0050*/  S2R R2, SR_TID.X ;  /* 0x0000000000027919 */ /* 0x000ee20000002100 */
[----:B------:R-:W-:Y:S01]  /*0060*/  ULDC.64 UR6, c[0x0][0x208] ;  /* 0x0000820000067ab9 */ /* 0x000fe20000000a00 */
[----:B------:R-:W-:Y:S02]  /*0070*/  CS2R R12, SRZ ;  /* 0x00000000000c7805 */ /* 0x000fe4000001ff00 */
[----:B------:R-:W-:Y:S01]  /*0080*/  CS2R R14, SRZ ;  /* 0x00000000000e7805 */ /* 0x000fe2000001ff00 */
[----:B------:R-:W4:Y:S01]  /*0090*/  S2R R0, SR_CTAID.X ;  /* 0x0000000000007919 */ /* 0x000f220000002500 */
[----:B------:R-:W5:Y:S01]  /*00a0*/  LDC.64 R16, c[0x0][0x210] ;  /* 0x00008400ff107b82 */ /* 0x000f620000000a00 */
[----:B-1----:R-:W-:Y:S01]  /*00b0*/  SHF.R.S32.HI R4, RZ, 0x1d, R21 ;  /* 0x0000001dff047819 */ /* 0x002fe20000011415 */
[----:B------:R-:W-:-:S03]  /*00c0*/  IMAD.SHL.U32 R21, R21, 0x4, RZ ;  /* 0x0000000415157824 */ /* 0x000fc600078e00ff */
[----:B------:R-:W-:Y:S02]  /*00d0*/  SGXT R4, R4, 0x1 ;  /* 0x000000010404781a */ /* 0x000fe40000000200 */
[----:B---3--:R-:W-:Y:S02]  /*00e0*/  LOP3.LUT R3, R2, 0x7f, RZ, 0xc0, !PT ;  /* 0x0000007f02037812 */ /* 0x008fe400078ec0ff */
[----:B------:R-:W-:Y:S02]  /*00f0*/  LEA.HI R4, R4, R21, RZ, 0x7 ;  /* 0x0000001504047211 */ /* 0x000fe400078f38ff */
[----:B----4-:R-:W-:Y:S02]  /*0100*/  PRMT R3, R3, 0x6540, R0 ;  /* 0x0000654003037816 */ /* 0x010fe40000000000 */
[----:B------:R-:W-:Y:S02]  /*0110*/  LOP3.LUT R6, R4, 0xffffff80, RZ, 0xc0, !PT ;  /* 0xffffff8004067812 */ /* 0x000fe400078ec0ff */
[----:B------:R-:W-:-:S02]  /*0120*/  SHF.R.S32.HI R5, RZ, 0x7, R4 ;  /* 0x00000007ff057819 */ /* 0x000fc40000011404 */
[C---:B------:R-:W-:Y:S01]  /*0130*/  ISETP.GE.AND P0, PT, R21.reuse, 0x200, PT ;  /* 0x000002001500780c */ /* 0x040fe20003f06270 */
[----:B------:R-:W-:Y:S01]  /*0140*/  IMAD.IADD R6, R21, 0x1, -R6 ;  /* 0x0000000115067824 */ /* 0x000fe200078e0a06 */
[C---:B------:R-:W-:Y:S02]  /*0150*/  LOP3.LUT R4, R3.reuse, 0x80, RZ, 0xfc, !PT ;  /* 0x0000008003047812 */ /* 0x040fe400078efcff */
[----:B------:R-:W-:Y:S01]  /*0160*/  ISETP.LT.AND P2, PT, R3, 0x90, !P0 ;  /* 0x000000900300780c */ /* 0x000fe20004741270 */
[----:B------:R-:W-:Y:S01]  /*0170*/  IMAD R5, R5, 0x4800, R6 ;  /* 0x0000480005057824 */ /* 0x000fe200078e0206 */
[----:B------:R-:W-:Y:S01]  /*0180*/  ISETP.LT.AND P1, PT, R4, 0x90, !P0 ;  /* 0x000000900400780c */ /* 0x000fe20004721270 */
[----:B--2---:R-:W-:Y:S01]  /*0190*/  IMAD.WIDE R22, R6, 0x4, R22 ;  /* 0x0000000406167825 */ /* 0x004fe200078e0216 */
[----:B------:R-:W-:-:S03]  /*01a0*/  CS2R R6, SRZ ;  /* 0x0000000000067805 */ /* 0x000fc6000001ff00 */
[--C-:B------:R-:W-:Y:S02]  /*01b0*/  IMAD R20, R3, 0x80, R5.reuse ;  /* 0x0000008003147824 */ /* 0x100fe400078e0205 */
[----:B------:R-:W-:Y:S01]  /*01c0*/  IMAD R3, R4, 0x80, R5 ;  /* 0x0000008004037824 */ /* 0x000fe200078e0205 */
[----:B------:R-:W-:Y:S01]  /*01d0*/  CS2R R4, SRZ ;  /* 0x0000000000047805 */ /* 0x000fe2000001ff00 */
[----:B-----5:R-:W-:-:S04]  /*01e0*/  IMAD.WIDE R18, R20, 0x4, R16 ;  /* 0x0000000414127825 */ /* 0x020fc800078e0210 */
[----:B------:R-:W-:Y:S01]  /*01f0*/  IMAD.WIDE R16, R3, 0x4, R16 ;  /* 0x0000000403107825 */ /* 0x000fe200078e0210 */
[----:B------:R1:W2:Y:S04]  /*0200*/  @!P0 LDG.E.EL.128 R4, desc[UR6][R22.64] ;  /* 0x0000000616048981 */ /* 0x0002a8000c2e1d00 */
[----:B------:R-:W2:Y:S04]  /*0210*/  @P2 LDG.E.EL.128 R8, desc[UR6][R18.64] ;  /* 0x0000000612082981 */ /* 0x000ea8000c2e1d00 */
[----:B------:R3:W4:Y:S01]  /*0220*/  @P1 LDG.E.EL.128 R12, desc[UR6][R16.64] ;  /* 0x00000006100c1981 */ /* 0x000722000c2e1d00 */
[----:B------:R-:W5:Y:S01]  /*0230*/  S2UR UR5, SR_CgaCtaId ;  /* 0x00000000000579c3 */ /* 0x000f620000008800 */
[----:B------:R-:W-:Y:S01]  /*0240*/  SHF.R.U32.HI R25, RZ, 0x4, R2 ;  /* 0x00000004ff197819 */ /* 0x000fe20000011602 */
[----:B------:R-:W-:Y:S01]  /*0250*/  UMOV UR4, 0x400 ;  /* 0x0000040000047882 */ /* 0x000fe20000000000 */
[----:B------:R-:W-:-:S02]  /*0260*/  IMAD.SHL.U32 R24, R2, 0x4, RZ ;  /* 0x0000000402187824 */ /* 0x000fc400078e00ff */
[----:B------:R-:W-:-:S03]  /*0270*/  LOP3.LUT R25, R25, 0x4, RZ, 0xc0, !PT ;  /* 0x0000000419197812 */ /* 0x000fc600078ec0ff */
[----:B------:R-:W-:-:S04]  /*0280*/  LOP3.LUT R24, R24, 0x1fc, RZ, 0xc0, !PT ;  /* 0x000001fc18187812 */ /* 0x000fc800078ec0ff */
[----:B------:R-:W-:-:S04]  /*0290*/  LOP3.LUT R26, R24, 0x200, RZ, 0xfc, !PT ;  /* 0x00000200181a7812 */ /* 0x000fc800078efcff */
[----:B------:R-:W-:-:S04]  /*02a0*/  SHF.R.U32.HI R26, RZ, 0x6, R26 ;  /* 0x00000006ff1a7819 */ /* 0x000fc8000001161a */
[----:B------:R-:W-:Y:S01]  /*02b0*/  LOP3.LUT R26, R26, 0xc, RZ, 0xc0, !PT ;  /* 0x0000000c1a1a7812 */ /* 0x000fe200078ec0ff */
[----:B-----5:R-:W-:-:S06]  /*02c0*/  UPRMT UR4, UR5, 0x654, UR4 ;  /* 0x0000065405047896 */ /* 0x020fcc0008000004 */
[----:B-1----:R-:W-:Y:S01]  /*02d0*/  VIADD R23, R25, UR4 ;  /* 0x0000000419177c36 */ /* 0x002fe20008000000 */
[----:B------:R-:W-:Y:S01]  /*02e0*/  LOP3.LUT R25, R2, 0x7f, RZ, 0xc0, !PT ;  /* 0x0000007f02197812 */ /* 0x000fe200078ec0ff */
[----:B---3--:R-:W-:Y:S02]  /*02f0*/  VIADD R17, R26, UR4 ;  /* 0x000000041a117c36 */ /* 0x008fe40008000000 */
[C---:B------:R-:W-:Y:S01]  /*0300*/  IMAD R23, R24.reuse, 0x4, R23 ;  /* 0x0000000418177824 */ /* 0x040fe200078e0217 */
[----:B------:R-:W-:Y:S01]  /*0310*/  LEA R25, R25, UR4, 0x2 ;  /* 0x0000000419197c11 */ /* 0x000fe2000f8e10ff */
[----:B------:R-:W-:Y:S02]  /*0320*/  IMAD R22, R24, 0x4, R17 ;  /* 0x0000000418167824 */ /* 0x000fe400078e0211 */
[----:B------:R-:W-:-:S05]  /*0330*/  IMAD.SHL.U32 R24, R2, 0x4, RZ ;  /* 0x0000000402187824 */ /* 0x000fca00078e00ff */
[----:B------:R-:W-:-:S04]  /*0340*/  LOP3.LUT R27, R24, 0xfc, RZ, 0xc0, !PT ;  /* 0x000000fc181b7812 */ /* 0x000fc800078ec0ff */
[----:B------:R-:W-:Y:S02]  /*0350*/  PRMT R29, R27, 0x6540, R0 ;  /* 0x000065401b1d7816 */ /* 0x000fe40000000000 */
[----:B------:R-:W-:Y:S01]  /*0360*/  SHF.R.U32.HI R0, RZ, 0x6, R2 ;  /* 0x00000006ff007819 */ /* 0x000fe20000011602 */
[----:B------:R-:W1:Y:S03]  /*0370*/  LDC.64 R26, c[0x0][0x228] ;  /* 0x00008a00ff1a7b82 */ /* 0x000e660000000a00 */
[----:B------:R-:W-:-:S04]  /*0380*/  SGXT.U32 R0, R0, 0x1 ;  /* 0x000000010000781a */ /* 0x000fc80000000000 */
[----:B------:R-:W-:-:S04]  /*0390*/  LOP3.LUT R0, R21, R0, RZ, 0xfc, !PT ;  /* 0x0000000015007212 */ /* 0x000fc800078efcff */
[----:B------:R-:W-:Y:S02]  /*03a0*/  LOP3.LUT R2, R0, 0x2, RZ, 0xfc, !PT ;  /* 0x0000000200027812 */ /* 0x000fe400078efcff */
[C---:B--2---:R-:W-:Y:S01]  /*03b0*/  FSETP.GEU.AND P6, PT, R5.reuse, -R9, PT ;  /* 0x800000090500720b */ /* 0x044fe20003fce000 */
[----:B------:R-:W-:Y:S01]  /*03c0*/  FADD R9, R5, R9 ;  /* 0x0000000905097221 */ /* 0x000fe20000000000 */
[C---:B------:R-:W-:Y:S01]  /*03d0*/  FSETP.GEU.AND P5, PT, R4.reuse, -R8, PT ;  /* 0x800000080400720b */ /* 0x040fe20003fae000 */
[----:B------:R-:W-:Y:S01]  /*03e0*/  FADD R8, R4, R8 ;  /* 0x0000000804087221 */ /* 0x000fe20000000000 */
[C---:B------:R-:W-:Y:S01]  /*03f0*/  FSETP.GEU.AND P4, PT, R6.reuse, -R10, PT ;  /* 0x8000000a0600720b */ /* 0x040fe20003f8e000 */
[----:B------:R-:W-:Y:S01]  /*0400*/  FADD R10, R6, R10 ;  /* 0x0000000a060a7221 */ /* 0x000fe20000000000 */
[----:B------:R-:W-:Y:S02]  /*0410*/  FSEL R9, R9, RZ, P6 ;  /* 0x000000ff09097208 */ /* 0x000fe40003000000 */
[----:B------:R-:W-:-:S02]  /*0420*/  FSEL R8, R8, RZ, P5 ;  /* 0x000000ff08087208 */ /* 0x000fc40002800000 */
[C---:B------:R-:W-:Y:S01]  /*0430*/  FSETP.GEU.AND P6, PT, R7.reuse, -R11, PT ;  /* 0x8000000b0700720b */ /* 0x040fe20003fce000 */
[----:B------:R-:W-:Y:S01]  /*0440*/  FADD R11, R7, R11 ;  /* 0x0000000b070b7221 */ /* 0x000fe20000000000 */
[----:B------:R-:W-:Y:S01]  /*0450*/  FSEL R10, R10, RZ, P4 ;  /* 0x000000ff0a0a7208 */ /* 0x000fe20002000000 */
[----:B------:R-:W-:Y:S01]  /*0460*/  STS [R25], R8 ;  /* 0x0000000819007388 */ /* 0x000fe20000000800 */
[C---:B----4-:R-:W-:Y:S01]  /*0470*/  FSETP.GEU.AND P0, PT, R4.reuse, -R12, PT ;  /* 0x8000000c0400720b */ /* 0x050fe20003f0e000 */
[----:B------:R-:W-:Y:S01]  /*0480*/  FADD R4, R4, R12 ;  /* 0x0000000c04047221 */ /* 0x000fe20000000000 */
[C---:B------:R-:W-:Y:S01]  /*0490*/  FSETP.GEU.AND P3, PT, R5.reuse, -R13, PT ;  /* 0x8000000d0500720b */ /* 0x040fe20003f6e000 */
[----:B------:R-:W-:Y:S01]  /*04a0*/  FADD R5, R5, R13 ;  /* 0x0000000d05057221 */ /* 0x000fe20000000000 */
[C---:B------:R-:W-:Y:S01]  /*04b0*/  FSETP.GEU.AND P5, PT, R6.reuse, -R14, PT ;  /* 0x8000000e0600720b */ /* 0x040fe20003fae000 */
[----:B------:R-:W-:Y:S01]  /*04c0*/  FADD R6, R6, R14 ;  /* 0x0000000e06067221 */ /* 0x000fe20000000000 */
[C---:B------:R-:W-:Y:S01]  /*04d0*/  FSETP.GEU.AND P4, PT, R7.reuse, -R15, PT ;  /* 0x8000000f0700720b */ /* 0x040fe20003f8e000 */
[----:B------:R-:W-:Y:S01]  /*04e0*/  FADD R7, R7, R15 ;  /* 0x0000000f07077221 */ /* 0x000fe20000000000 */
[----:B------:R-:W-:Y:S01]  /*04f0*/  FSEL R11, R11, RZ, P6 ;  /* 0x000000ff0b0b7208 */ /* 0x000fe20003000000 */
[----:B------:R-:W-:Y:S01]  /*0500*/  STS [R25+0x404], R9 ;  /* 0x0004040919007388 */ /* 0x000fe20000000800 */
[----:B------:R-:W-:-:S02]  /*0510*/  FSEL R4, R4, RZ, P0 ;  /* 0x000000ff04047208 */ /* 0x000fc40000000000 */
[----:B------:R-:W-:Y:S01]  /*0520*/  FSEL R5, R5, RZ, P3 ;  /* 0x000000ff05057208 */ /* 0x000fe20001800000 */
[----:B------:R-:W-:Y:S01]  /*0530*/  STS [R25+0x808], R10 ;  /* 0x0008080a19007388 */ /* 0x000fe20000000800 */
[----:B------:R-:W-:Y:S02]  /*0540*/  FSEL R6, R6, RZ, P5 ;  /* 0x000000ff06067208 */ /* 0x000fe40002800000 */
[----:B------:R-:W-:Y:S01]  /*0550*/  FSEL R7, R7, RZ, P4 ;  /* 0x000000ff07077208 */ /* 0x000fe20002000000 */
[----:B------:R-:W-:Y:S01]  /*0560*/  STS [R25+0xc0c], R11 ;  /* 0x000c0c0b19007388 */ /* 0x000fe20000000800 */
[----:B------:R-:W-:-:S03]  /*0570*/  ISETP.GE.AND P0, PT, R29, 0x90, PT ;  /* 0x000000901d00780c */ /* 0x000fc60003f06270 */
[----:B------:R-:W-:Y:S01]  /*0580*/  STS [R25+0x200], R4 ;  /* 0x0002000419007388 */ /* 0x000fe20000000800 */
[----:B------:R-:W-:Y:S02]  /*0590*/  ISETP.LT.AND P3, PT, R0, 0x200, !P0 ;  /* 0x000002000000780c */ /* 0x000fe40004761270 */
[----:B------:R-:W-:Y:S01]  /*05a0*/  ISETP.LT.AND P0, PT, R2, 0x200, !P0 ;  /* 0x000002000200780c */ /* 0x000fe20004701270 */
[----:B------:R-:W-:Y:S04]  /*05b0*/  STS [R25+0x604], R5 ;  /* 0x0006040519007388 */ /* 0x000fe80000000800 */
[----:B------:R-:W-:Y:S04]  /*05c0*/  STS [R25+0xa08], R6 ;  /* 0x000a080619007388 */ /* 0x000fe80000000800 */
[----:B------:R2:W-:Y:S01]  /*05d0*/  STS [R25+0xe0c], R7 ;  /* 0x000e0c0719007388 */ /* 0x0005e20000000800 */
[----:B------:R-:W-:Y:S08]  /*05e0*/  BAR.SYNC.DEFER_BLOCKING 0x0 ;  /* 0x0000000000007b1d */ /* 0x000ff00000010000 */
[----:B--2---:R-:W2:Y:S01]  /*05f0*/  LDC.64 R24, c[0x0][0x220] ;  /* 0x00008800ff187b82 */ /* 0x004ea20000000a00 */
[----:B------:R-:W-:Y:S04]  /*0600*/  LDS R12, [R23] ;  /* 0x00000000170c7984 */ /* 0x000fe80000000800 */
[----:B------:R-:W-:Y:S04]  /*0610*/  LDS R13, [R23+0x4] ;  /* 0x00000400170d7984 */ /* 0x000fe80000000800 */
[----:B------:R-:W-:Y:S04]  /*0620*/  LDS R14, [R23+0x8] ;  /* 0x00000800170e7984 */ /* 0x000fe80000000800 */
[----:B------:R3:W4:Y:S04]  /*0630*/  LDS R15, [R23+0xc] ;  /* 0x00000c00170f7984 */ /* 0x0007280000000800 */
[----:B------:R-:W-:Y:S04]  /*0640*/  LDS R16, [R22+0x800] ;  /* 0x0008000016107984 */ /* 0x000fe80000000800 */
[----:B------:R-:W-:Y:S01]  /*0650*/  LDS R17, [R22+0x804] ;  /* 0x0008040016117984 */ /* 0x000fe20000000800 */
[----:B---3--:R-:W-:-:S03]  /*0660*/  IMAD R23, R0, 0x90, R29 ;  /* 0x0000009000177824 */ /* 0x008fc600078e021d */
[----:B------:R-:W-:Y:S01]  /*0670*/  LDS R18, [R22+0x808] ;  /* 0x0008080016127984 */ /* 0x000fe20000000800 */
[----:B------:R-:W-:-:S03]  /*0680*/  VIADD R21, R23, 0x120 ;  /* 0x0000012017157836 */ /* 0x000fc60000000000 */
[----:B------:R2:W3:Y:S02]  /*0690*/  LDS R19, [R22+0x80c] ;  /* 0x00080c0016137984 */ /* 0x0004e40000000800 */
[----:B--2---:R-:W-:-:S04]  /*06a0*/  IMAD.WIDE R22, R23, 0x4, R24 ;  /* 0x0000000417167825 */ /* 0x004fc800078e0218 */
[----:B------:R-:W-:-:S04]  /*06b0*/  IMAD.WIDE R24, R21, 0x4, R24 ;  /* 0x0000000415187825 */ /* 0x000fc800078e0218 */
[----:B-1----:R-:W-:-:S04]  /*06c0*/  IMAD.WIDE R20, R20, 0x4, R26 ;  /* 0x0000000414147825 */ /* 0x002fc800078e021a */
[----:B------:R-:W-:Y:S01]  /*06d0*/  IMAD.WIDE R26, R3, 0x4, R26 ;  /* 0x00000004031a7825 */ /* 0x000fe200078e021a */
[----:B----4-:R1:W-:Y:S04]  /*06e0*/  @P3 STG.E.128 desc[UR6][R22.64], R12 ;  /* 0x0000000c16003986 */ /* 0x0103e8000c101d06 */
[----:B---3--:R1:W-:Y:S04]  /*06f0*/  @P0 STG.E.128 desc[UR6][R24.64], R16 ;  /* 0x0000001018000986 */ /* 0x0083e8000c101d06 */
[----:B------:R1:W-:Y:S01]  /*0700*/  @P2 STG.E.128 desc[UR6][R20.64], R8 ;  /* 0x0000000814002986 */ /* 0x0003e2000c101d06 */
[----:B------:R-:W-:Y:S05]  /*0710*/  @!P1 EXIT ;  /* 0x000000000000994d */ /* 0x000fea0003800000 */
[----:B------:R-:W-:Y:S01]  /*0720*/  STG.E.128 desc[UR6][R26.64], R4 ;  /* 0x000000041a007986 */ /* 0x000fe2000c101d06 */
[----:B------:R-:W-:Y:S05]  /*0730*/  EXIT ;  /* 0x000000000000794d */ /* 0x000fea0003800000 */
.L_x_0:
[----:B------:R-:W-:-:S00]  /*0740*/  BRA `(.L_x_0) ;  /* 0xfffffffc00fc7947 */ /* 0x000fc0000383ffff */
[----:B------:R-:W-:-:S00]  /*0750*/  NOP ;  /* 0x0000000000007918 */ /* 0x000fc00000000000 */
        /* <DEDUP_REMOVED lines=10> */
.L_x_1:


//--------------------- .nv.shared.triton_poi_fused_convolution_relu_9 --------------------------
	.section	.nv.shared.triton_poi_fused_convolution_relu_9,"aw",@nobits
	.sectionflags	@""
	.align	16
	.zero		1024


//--------------------- .nv.constant0.triton_poi_fused_convolution_relu_9 --------------------------
	.section	.nv.constant0.triton_poi_fused_convolution_relu_9,"a",@progbits
	.sectionflags	@""
	.align	4
.nv.constant0.triton_poi_fused_convolution_relu_9:
	.zero		568
